//
// Generated by NVIDIA NVVM Compiler
//
// Compiler Build ID: CL-36424714
// Cuda compilation tools, release 13.0, V13.0.88
// Based on NVVM 20.0.0
//

.version 9.0
.target sm_100
.address_size 64

	// .globl	wad_series_f32

.visible .entry wad_series_f32(
	.param .u64 .ptr .align 1 wad_series_f32_param_0,
	.param .u64 .ptr .align 1 wad_series_f32_param_1,
	.param .u64 .ptr .align 1 wad_series_f32_param_2,
	.param .u32 wad_series_f32_param_3,
	.param .u32 wad_series_f32_param_4,
	.param .u64 .ptr .align 1 wad_series_f32_param_5
)
{
	.reg .pred 	%p<39>;
	.reg .b32 	%r<29>;
	.reg .b32 	%f<30>;
	.reg .b64 	%rd<57>;
	.reg .b64 	%fd<86>;

	ld.param.u64 	%rd20, [wad_series_f32_param_0];
	ld.param.u64 	%rd21, [wad_series_f32_param_1];
	ld.param.u64 	%rd22, [wad_series_f32_param_2];
	ld.param.u32 	%r13, [wad_series_f32_param_3];
	ld.param.u32 	%r14, [wad_series_f32_param_4];
	ld.param.u64 	%rd23, [wad_series_f32_param_5];
	cvta.to.global.u64 	%rd1, %rd21;
	cvta.to.global.u64 	%rd2, %rd20;
	mov.u32 	%r15, %ctaid.x;
	mov.u32 	%r16, %ntid.x;
	mov.u32 	%r17, %tid.x;
	mad.lo.s32 	%r1, %r15, %r16, %r17;
	setp.ge.s32 	%p1, %r1, %r14;
	setp.lt.s32 	%p2, %r13, 1;
	or.pred  	%p3, %p2, %p1;
	@%p3 bra 	$L__BB0_11;
	cvta.to.global.u64 	%rd3, %rd23;
	cvta.to.global.u64 	%rd4, %rd22;
	mul.lo.s32 	%r18, %r13, %r1;
	cvt.s64.s32 	%rd5, %r18;
	mul.wide.s32 	%rd24, %r18, 4;
	add.s64 	%rd6, %rd3, %rd24;
	mov.b32 	%r19, 0;
	st.global.u32 	[%rd6], %r19;
	setp.lt.u32 	%p4, %r13, 2;
	@%p4 bra 	$L__BB0_11;
	shl.b64 	%rd25, %rd5, 2;
	add.s64 	%rd7, %rd4, %rd25;
	ld.global.nc.f32 	%f1, [%rd7];
	cvt.f64.f32 	%fd84, %f1;
	add.s32 	%r2, %r13, -1;
	add.s32 	%r21, %r13, -2;
	setp.lt.u32 	%p5, %r21, 3;
	mov.f64 	%fd85, 0d0000000000000000;
	mov.b32 	%r28, 1;
	@%p5 bra 	$L__BB0_6;
	and.b32  	%r23, %r2, -4;
	neg.s32 	%r26, %r23;
	add.s64 	%rd27, %rd25, 8;
	add.s64 	%rd56, %rd2, %rd27;
	add.s64 	%rd55, %rd1, %rd27;
	add.s64 	%rd28, %rd25, %rd3;
	add.s64 	%rd54, %rd28, 16;
	add.s64 	%rd53, %rd4, %rd27;
	mov.f64 	%fd85, 0d0000000000000000;
	mov.b32 	%r25, 0;
$L__BB0_4:
	.pragma "nounroll";
	ld.global.nc.f32 	%f2, [%rd56+-4];
	cvt.f64.f32 	%fd14, %f2;
	ld.global.nc.f32 	%f3, [%rd55+-4];
	cvt.f64.f32 	%fd15, %f3;
	ld.global.nc.f32 	%f4, [%rd53+-4];
	cvt.f64.f32 	%fd16, %f4;
	setp.gt.f64 	%p6, %fd84, %fd14;
	selp.f64 	%fd17, %fd84, %fd14, %p6;
	setp.lt.f64 	%p7, %fd84, %fd15;
	selp.f64 	%fd18, %fd84, %fd15, %p7;
	setp.lt.f64 	%p8, %fd84, %fd16;
	sub.f64 	%fd19, %fd16, %fd18;
	setp.gt.f64 	%p9, %fd84, %fd16;
	sub.f64 	%fd20, %fd16, %fd17;
	selp.f64 	%fd21, %fd20, 0d0000000000000000, %p9;
	selp.f64 	%fd22, %fd19, %fd21, %p8;
	add.f64 	%fd23, %fd85, %fd22;
	cvt.rn.f32.f64 	%f5, %fd23;
	st.global.f32 	[%rd54+-12], %f5;
	ld.global.nc.f32 	%f6, [%rd56];
	cvt.f64.f32 	%fd24, %f6;
	ld.global.nc.f32 	%f7, [%rd55];
	cvt.f64.f32 	%fd25, %f7;
	ld.global.nc.f32 	%f8, [%rd53];
	cvt.f64.f32 	%fd26, %f8;
	setp.gt.f32 	%p10, %f4, %f6;
	selp.f64 	%fd27, %fd16, %fd24, %p10;
	setp.lt.f32 	%p11, %f4, %f7;
	selp.f64 	%fd28, %fd16, %fd25, %p11;
	setp.lt.f32 	%p12, %f4, %f8;
	sub.f64 	%fd29, %fd26, %fd28;
	setp.gt.f32 	%p13, %f4, %f8;
	sub.f64 	%fd30, %fd26, %fd27;
	selp.f64 	%fd31, %fd30, 0d0000000000000000, %p13;
	selp.f64 	%fd32, %fd29, %fd31, %p12;
	add.f64 	%fd33, %fd23, %fd32;
	cvt.rn.f32.f64 	%f9, %fd33;
	st.global.f32 	[%rd54+-8], %f9;
	ld.global.nc.f32 	%f10, [%rd56+4];
	cvt.f64.f32 	%fd34, %f10;
	ld.global.nc.f32 	%f11, [%rd55+4];
	cvt.f64.f32 	%fd35, %f11;
	ld.global.nc.f32 	%f12, [%rd53+4];
	cvt.f64.f32 	%fd36, %f12;
	setp.gt.f32 	%p14, %f8, %f10;
	selp.f64 	%fd37, %fd26, %fd34, %p14;
	setp.lt.f32 	%p15, %f8, %f11;
	selp.f64 	%fd38, %fd26, %fd35, %p15;
	setp.lt.f32 	%p16, %f8, %f12;
	sub.f64 	%fd39, %fd36, %fd38;
	setp.gt.f32 	%p17, %f8, %f12;
	sub.f64 	%fd40, %fd36, %fd37;
	selp.f64 	%fd41, %fd40, 0d0000000000000000, %p17;
	selp.f64 	%fd42, %fd39, %fd41, %p16;
	add.f64 	%fd43, %fd33, %fd42;
	cvt.rn.f32.f64 	%f13, %fd43;
	st.global.f32 	[%rd54+-4], %f13;
	ld.global.nc.f32 	%f14, [%rd56+8];
	cvt.f64.f32 	%fd44, %f14;
	ld.global.nc.f32 	%f15, [%rd55+8];
	cvt.f64.f32 	%fd45, %f15;
	ld.global.nc.f32 	%f16, [%rd53+8];
	cvt.f64.f32 	%fd84, %f16;
	setp.gt.f32 	%p18, %f12, %f14;
	selp.f64 	%fd46, %fd36, %fd44, %p18;
	setp.lt.f32 	%p19, %f12, %f15;
	selp.f64 	%fd47, %fd36, %fd45, %p19;
	setp.lt.f32 	%p20, %f12, %f16;
	sub.f64 	%fd48, %fd84, %fd47;
	setp.gt.f32 	%p21, %f12, %f16;
	sub.f64 	%fd49, %fd84, %fd46;
	selp.f64 	%fd50, %fd49, 0d0000000000000000, %p21;
	selp.f64 	%fd51, %fd48, %fd50, %p20;
	add.f64 	%fd85, %fd43, %fd51;
	cvt.rn.f32.f64 	%f17, %fd85;
	st.global.f32 	[%rd54], %f17;
	add.s32 	%r26, %r26, 4;
	add.s32 	%r25, %r25, 4;
	add.s64 	%rd56, %rd56, 16;
	add.s64 	%rd55, %rd55, 16;
	add.s64 	%rd54, %rd54, 16;
	add.s64 	%rd53, %rd53, 16;
	setp.ne.s32 	%p22, %r26, 0;
	@%p22 bra 	$L__BB0_4;
	add.s32 	%r28, %r25, 1;
$L__BB0_6:
	and.b32  	%r10, %r2, 3;
	setp.eq.s32 	%p23, %r10, 0;
	@%p23 bra 	$L__BB0_11;
	setp.eq.s32 	%p24, %r10, 1;
	@%p24 bra 	$L__BB0_9;
	ld.param.u64 	%rd51, [wad_series_f32_param_1];
	ld.param.u64 	%rd49, [wad_series_f32_param_0];
	cvt.u64.u32 	%rd29, %r28;
	add.s64 	%rd30, %rd29, %rd5;
	cvta.to.global.u64 	%rd31, %rd49;
	shl.b64 	%rd32, %rd30, 2;
	add.s64 	%rd33, %rd31, %rd32;
	ld.global.nc.f32 	%f18, [%rd33];
	cvt.f64.f32 	%fd52, %f18;
	cvta.to.global.u64 	%rd34, %rd51;
	add.s64 	%rd35, %rd34, %rd32;
	ld.global.nc.f32 	%f19, [%rd35];
	cvt.f64.f32 	%fd53, %f19;
	mul.wide.u32 	%rd36, %r28, 4;
	add.s64 	%rd37, %rd7, %rd36;
	ld.global.nc.f32 	%f20, [%rd37];
	cvt.f64.f32 	%fd54, %f20;
	setp.gt.f64 	%p25, %fd84, %fd52;
	selp.f64 	%fd55, %fd84, %fd52, %p25;
	setp.lt.f64 	%p26, %fd84, %fd53;
	selp.f64 	%fd56, %fd84, %fd53, %p26;
	setp.lt.f64 	%p27, %fd84, %fd54;
	sub.f64 	%fd57, %fd54, %fd56;
	setp.gt.f64 	%p28, %fd84, %fd54;
	sub.f64 	%fd58, %fd54, %fd55;
	selp.f64 	%fd59, %fd58, 0d0000000000000000, %p28;
	selp.f64 	%fd60, %fd57, %fd59, %p27;
	add.f64 	%fd61, %fd85, %fd60;
	cvt.rn.f32.f64 	%f21, %fd61;
	add.s64 	%rd38, %rd6, %rd36;
	st.global.f32 	[%rd38], %f21;
	ld.global.nc.f32 	%f22, [%rd33+4];
	cvt.f64.f32 	%fd62, %f22;
	ld.global.nc.f32 	%f23, [%rd35+4];
	cvt.f64.f32 	%fd63, %f23;
	ld.global.nc.f32 	%f24, [%rd37+4];
	cvt.f64.f32 	%fd84, %f24;
	setp.gt.f32 	%p29, %f20, %f22;
	selp.f64 	%fd64, %fd54, %fd62, %p29;
	setp.lt.f32 	%p30, %f20, %f23;
	selp.f64 	%fd65, %fd54, %fd63, %p30;
	setp.lt.f32 	%p31, %f20, %f24;
	sub.f64 	%fd66, %fd84, %fd65;
	setp.gt.f32 	%p32, %f20, %f24;
	sub.f64 	%fd67, %fd84, %fd64;
	selp.f64 	%fd68, %fd67, 0d0000000000000000, %p32;
	selp.f64 	%fd69, %fd66, %fd68, %p31;
	add.f64 	%fd85, %fd61, %fd69;
	cvt.rn.f32.f64 	%f25, %fd85;
	st.global.f32 	[%rd38+4], %f25;
	add.s32 	%r28, %r28, 2;
$L__BB0_9:
	and.b32  	%r24, %r2, 1;
	setp.eq.b32 	%p33, %r24, 1;
	not.pred 	%p34, %p33;
	@%p34 bra 	$L__BB0_11;
	ld.param.u64 	%rd52, [wad_series_f32_param_1];
	ld.param.u64 	%rd50, [wad_series_f32_param_0];
	cvt.u64.u32 	%rd39, %r28;
	add.s64 	%rd40, %rd39, %rd5;
	cvta.to.global.u64 	%rd41, %rd50;
	shl.b64 	%rd42, %rd40, 2;
	add.s64 	%rd43, %rd41, %rd42;
	ld.global.nc.f32 	%f26, [%rd43];
	cvt.f64.f32 	%fd70, %f26;
	cvta.to.global.u64 	%rd44, %rd52;
	add.s64 	%rd45, %rd44, %rd42;
	ld.global.nc.f32 	%f27, [%rd45];
	cvt.f64.f32 	%fd71, %f27;
	mul.wide.u32 	%rd46, %r28, 4;
	add.s64 	%rd47, %rd7, %rd46;
	ld.global.nc.f32 	%f28, [%rd47];
	cvt.f64.f32 	%fd72, %f28;
	setp.gt.f64 	%p35, %fd84, %fd70;
	selp.f64 	%fd73, %fd84, %fd70, %p35;
	setp.lt.f64 	%p36, %fd84, %fd71;
	selp.f64 	%fd74, %fd84, %fd71, %p36;
	setp.lt.f64 	%p37, %fd84, %fd72;
	sub.f64 	%fd75, %fd72, %fd74;
	setp.gt.f64 	%p38, %fd84, %fd72;
	sub.f64 	%fd76, %fd72, %fd73;
	selp.f64 	%fd77, %fd76, 0d0000000000000000, %p38;
	selp.f64 	%fd78, %fd75, %fd77, %p37;
	add.f64 	%fd79, %fd85, %fd78;
	cvt.rn.f32.f64 	%f29, %fd79;
	add.s64 	%rd48, %rd6, %rd46;
	st.global.f32 	[%rd48], %f29;
$L__BB0_11:
	ret;

}


// ===== COMPILED SASS (sm_100) =====

	.target	sm_100

	.elftype	@"ET_EXEC"


//--------------------- .note.nv.tkinfo           --------------------------
	.section	.note.nv.tkinfo,"",@"SHT_NOTE"
	.sectionflags	@"SHF_NOTE_NV_TKINFO"
	.tkinfo
        /*0018*/ 	.word	0x00000002
        /*0030*/ 	.string	""
        /*0030*/ 	.string	"ptxas"
        /*0030*/ 	.string	"Cuda compilation tools, release 13.0, V13.0.88"
        /*0030*/ 	.string	"Build cuda_13.0.r13.0/compiler.36424714_0"
        /*0030*/ 	.string	"-arch sm_100 -m 64 "



//--------------------- .note.nv.cuinfo           --------------------------
	.section	.note.nv.cuinfo,"",@"SHT_NOTE"
	.sectionflags	@"SHF_NOTE_NV_CUINFO"
        /*0018*/ 	.short	0x0002
        /*001a*/ 	.short	0x0064
        /*001c*/ 	.short	0x0082
	.zero		2


//--------------------- .nv.info                  --------------------------
	.section	.nv.info,"",@"SHT_CUDA_INFO"
	.align	4


	//----- nvinfo : EIATTR_REGCOUNT
	.align		4
        /*0000*/ 	.byte	0x04, 0x2f
        /*0002*/ 	.short	(.L_1 - .L_0)
	.align		4
.L_0:
        /*0004*/ 	.word	index@(wad_series_f32)
        /*0008*/ 	.word	0x0000002a


	//----- nvinfo : EIATTR_FRAME_SIZE
	.align		4
.L_1:
        /*000c*/ 	.byte	0x04, 0x11
        /*000e*/ 	.short	(.L_3 - .L_2)
	.align		4
.L_2:
        /*0010*/ 	.word	index@(wad_series_f32)
        /*0014*/ 	.word	0x00000000


	//----- nvinfo : EIATTR_MIN_STACK_SIZE
	.align		4
.L_3:
        /*0018*/ 	.byte	0x04, 0x12
        /*001a*/ 	.short	(.L_5 - .L_4)
	.align		4
.L_4:
        /*001c*/ 	.word	index@(wad_series_f32)
        /*0020*/ 	.word	0x00000000
.L_5:


//--------------------- .nv.compat                --------------------------
	.section	.nv.compat,"",@"SHT_CUDA_COMPAT_INFO"
	.align	4
        /*0000*/ 	.byte	0x02, 0x09, 0x00, 0x00, 0x02, 0x02, 0x01, 0x00, 0x02, 0x05, 0x05, 0x00, 0x03, 0x07, 0x01, 0x01
        /*0010*/ 	.byte	0x02, 0x03, 0x00, 0x00, 0x02, 0x06, 0x01, 0x00, 0x04, 0x0b, 0x08, 0x00, 0x01, 0x00, 0x00, 0x00
        /*0020*/ 	.byte	0x00, 0x00, 0x00, 0x00


//--------------------- .nv.info.wad_series_f32   --------------------------
	.section	.nv.info.wad_series_f32,"",@"SHT_CUDA_INFO"
	.sectionflags	@""
	.align	4


	//----- nvinfo : EIATTR_CUDA_API_VERSION
	.align		4
        /*0000*/ 	.byte	0x04, 0x37
        /*0002*/ 	.short	(.L_7 - .L_6)
.L_6:
        /*0004*/ 	.word	0x00000082


	//----- nvinfo : EIATTR_KPARAM_INFO
	.align		4
.L_7:
        /*0008*/ 	.byte	0x04, 0x17
        /*000a*/ 	.short	(.L_9 - .L_8)
.L_8:
        /*000c*/ 	.word	0x00000000
        /*0010*/ 	.short	0x0005
        /*0012*/ 	.short	0x0020
        /*0014*/ 	.byte	0x00, 0xf5, 0x21, 0x00


	//----- nvinfo : EIATTR_KPARAM_INFO
	.align		4
.L_9:
        /*0018*/ 	.byte	0x04, 0x17
        /*001a*/ 	.short	(.L_11 - .L_10)
.L_10:
        /*001c*/ 	.word	0x00000000
        /*0020*/ 	.short	0x0004
        /*0022*/ 	.short	0x001c
        /*0024*/ 	.byte	0x00, 0xf0, 0x11, 0x00


	//----- nvinfo : EIATTR_KPARAM_INFO
	.align		4
.L_11:
        /*0028*/ 	.byte	0x04, 0x17
        /*002a*/ 	.short	(.L_13 - .L_12)
.L_12:
        /*002c*/ 	.word	0x00000000
        /*0030*/ 	.short	0x0003
        /*0032*/ 	.short	0x0018
        /*0034*/ 	.byte	0x00, 0xf0, 0x11, 0x00


	//----- nvinfo : EIATTR_KPARAM_INFO
	.align		4
.L_13:
        /*0038*/ 	.byte	0x04, 0x17
        /*003a*/ 	.short	(.L_15 - .L_14)
.L_14:
        /*003c*/ 	.word	0x00000000
        /*0040*/ 	.short	0x0002
        /*0042*/ 	.short	0x0010
        /*0044*/ 	.byte	0x00, 0xf5, 0x21, 0x00


	//----- nvinfo : EIATTR_KPARAM_INFO
	.align		4
.L_15:
        /*0048*/ 	.byte	0x04, 0x17
        /*004a*/ 	.short	(.L_17 - .L_16)
.L_16:
        /*004c*/ 	.word	0x00000000
        /*0050*/ 	.short	0x0001
        /*0052*/ 	.short	0x0008
        /*0054*/ 	.byte	0x00, 0xf5, 0x21, 0x00


	//----- nvinfo : EIATTR_KPARAM_INFO
	.align		4
.L_17:
        /*0058*/ 	.byte	0x04, 0x17
        /*005a*/ 	.short	(.L_19 - .L_18)
.L_18:
        /*005c*/ 	.word	0x00000000
        /*0060*/ 	.short	0x0000
        /*0062*/ 	.short	0x0000
        /*0064*/ 	.byte	0x00, 0xf5, 0x21, 0x00


	//----- nvinfo : EIATTR_SPARSE_MMA_MASK
	.align		4
.L_19:
        /*0068*/ 	.byte	0x03, 0x50
        /*006a*/ 	.short	0x0000


	//----- nvinfo : EIATTR_MAXREG_COUNT
	.align		4
        /*006c*/ 	.byte	0x03, 0x1b
        /*006e*/ 	.short	0x00ff


	//----- nvinfo : EIATTR_MERCURY_ISA_VERSION
	.align		4
        /*0070*/ 	.byte	0x03, 0x5f
        /*0072*/ 	.short	0x0101


	//----- nvinfo : EIATTR_VRC_CTA_INIT_COUNT
	.align		4
        /*0074*/ 	.byte	0x02, 0x4a
	.zero		1
	.zero		1


	//----- nvinfo : EIATTR_EXIT_INSTR_OFFSETS
	.align		4
        /*0078*/ 	.byte	0x04, 0x1c
        /*007a*/ 	.short	(.L_21 - .L_20)


	//   ....[0]....
.L_20:
        /*007c*/ 	.word	0x00000080


	//   ....[1]....
        /*0080*/ 	.word	0x000000f0


	//   ....[2]....
        /*0084*/ 	.word	0x000009b0


	//   ....[3]....
        /*0088*/ 	.word	0x00000da0


	//   ....[4]....
        /*008c*/ 	.word	0x00000fd0


	//----- nvinfo : EIATTR_CBANK_PARAM_SIZE
	.align		4
.L_21:
        /*0090*/ 	.byte	0x03, 0x19
        /*0092*/ 	.short	0x0028


	//----- nvinfo : EIATTR_PARAM_CBANK
	.align		4
        /*0094*/ 	.byte	0x04, 0x0a
        /*0096*/ 	.short	(.L_23 - .L_22)
	.align		4
.L_22:
        /*0098*/ 	.word	index@(.nv.constant0.wad_series_f32)
        /*009c*/ 	.short	0x0380
        /*009e*/ 	.short	0x0028


	//----- nvinfo : EIATTR_SW_WAR
	.align		4
.L_23:
        /*00a0*/ 	.byte	0x04, 0x36
        /*00a2*/ 	.short	(.L_25 - .L_24)
.L_24:
        /*00a4*/ 	.word	0x00000008
.L_25:


//--------------------- .nv.callgraph             --------------------------
	.section	.nv.callgraph,"",@"SHT_CUDA_CALLGRAPH"
	.align	4
	.sectionentsize	8
	.align		4
        /*0000*/ 	.word	0x00000000
	.align		4
        /*0004*/ 	.word	0xffffffff
	.align		4
        /*0008*/ 	.word	0x00000000
	.align		4
        /*000c*/ 	.word	0xfffffffe
	.align		4
        /*0010*/ 	.word	0x00000000
	.align		4
        /*0014*/ 	.word	0xfffffffd
	.align		4
        /*0018*/ 	.word	0x00000000
	.align		4
        /*001c*/ 	.word	0xfffffffc


//--------------------- .text.wad_series_f32      --------------------------
	.section	.text.wad_series_f32,"ax",@progbits
	.align	128
        .global         wad_series_f32
        .type           wad_series_f32,@function
        .size           wad_series_f32,(.L_x_4 - wad_series_f32)
        .other          wad_series_f32,@"STO_CUDA_ENTRY STV_DEFAULT"
wad_series_f32:
.text.wad_series_f32:
[----:B------:R-:W-:Y:S01]  /*0000*/  LDC R1, c[0x0][0x37c] ;  /* 0x0000df00ff017b82 */ /* 0x000fe20000000800 */
[----:B------:R-:W0:Y:S07]  /*0010*/  S2R R3, SR_TID.X ;  /* 0x0000000000037919 */ /* 0x000e2e0000002100 */
[----:B------:R-:W0:Y:S08]  /*0020*/  S2UR UR4, SR_CTAID.X ;  /* 0x00000000000479c3 */ /* 0x000e300000002500 */
[----:B------:R-:W0:Y:S08]  /*0030*/  LDC R0, c[0x0][0x360] ;  /* 0x0000d800ff007b82 */ /* 0x000e300000000800 */
[----:B------:R-:W1:Y:S01]  /*0040*/  LDC.64 R6, c[0x0][0x398] ;  /* 0x0000e600ff067b82 */ /* 0x000e620000000a00 */
[----:B0-----:R-:W-:-:S05]  /*0050*/  IMAD R0, R0, UR4, R3 ;  /* 0x0000000400007c24 */ /* 0x001fca000f8e0203 */
[----:B-1----:R-:W-:-:S04]  /*0060*/  ISETP.GE.AND P0, PT, R0, R7, PT ;  /* 0x000000070000720c */ /* 0x002fc80003f06270 */
[----:B------:R-:W-:-:S13]  /*0070*/  ISETP.LT.OR P0, PT, R6, 0x1, P0 ;  /* 0x000000010600780c */ /* 0x000fda0000701670 */
[----:B------:R-:W-:Y:S05]  /*0080*/  @P0 EXIT ;  /* 0x000000000000094d */ /* 0x000fea0003800000 */
[----:B------:R-:W0:Y:S01]  /*0090*/  LDC.64 R8, c[0x0][0x3a0] ;  /* 0x0000e800ff087b82 */ /* 0x000e220000000a00 */
[----:B------:R-:W1:Y:S01]  /*00a0*/  LDCU.64 UR4, c[0x0][0x358] ;  /* 0x00006b00ff0477ac */ /* 0x000e620008000a00 */
[----:B------:R-:W-:Y:S01]  /*00b0*/  ISETP.GE.U32.AND P0, PT, R6, 0x2, PT ;  /* 0x000000020600780c */ /* 0x000fe20003f06070 */
[----:B------:R-:W-:-:S04]  /*00c0*/  IMAD R0, R0, R6, RZ ;  /* 0x0000000600007224 */ /* 0x000fc800078e02ff */
[----:B0-----:R-:W-:-:S05]  /*00d0*/  IMAD.WIDE R8, R0, 0x4, R8 ;  /* 0x0000000400087825 */ /* 0x001fca00078e0208 */
[----:B-1----:R0:W-:Y:S03]  /*00e0*/  STG.E desc[UR4][R8.64], RZ ;  /* 0x000000ff08007986 */ /* 0x0021e6000c101904 */
[----:B------:R-:W-:Y:S05]  /*00f0*/  @!P0 EXIT ;  /* 0x000000000000894d */ /* 0x000fea0003800000 */
[----:B------:R-:W1:Y:S01]  /*0100*/  LDCU.64 UR6, c[0x0][0x390] ;  /* 0x00007200ff0677ac */ /* 0x000e620008000a00 */
[----:B------:R-:W-:Y:S01]  /*0110*/  IMAD.SHL.U32 R4, R0, 0x4, RZ ;  /* 0x0000000400047824 */ /* 0x000fe200078e00ff */
[----:B------:R-:W-:-:S04]  /*0120*/  SHF.R.S32.HI R3, RZ, 0x1f, R0 ;  /* 0x0000001fff037819 */ /* 0x000fc80000011400 */
[----:B------:R-:W-:Y:S02]  /*0130*/  SHF.L.U64.HI R31, R0, 0x2, R3 ;  /* 0x00000002001f7819 */ /* 0x000fe40000010203 */
[----:B-1----:R-:W-:-:S04]  /*0140*/  IADD3 R10, P0, PT, R4, UR6, RZ ;  /* 0x00000006040a7c10 */ /* 0x002fc8000ff1e0ff */
[----:B------:R-:W-:-:S05]  /*0150*/  IADD3.X R11, PT, PT, R31, UR7, RZ, P0, !PT ;  /* 0x000000071f0b7c10 */ /* 0x000fca00087fe4ff */
[----:B------:R-:W2:Y:S01]  /*0160*/  LDG.E.CONSTANT R20, desc[UR4][R10.64] ;  /* 0x000000040a147981 */ /* 0x000ea2000c1e9900 */
[----:B------:R-:W-:Y:S01]  /*0170*/  VIADD R2, R6, 0xfffffffe ;  /* 0xfffffffe06027836 */ /* 0x000fe20000000000 */
[----:B------:R-:W-:Y:S01]  /*0180*/  CS2R R18, SRZ ;  /* 0x0000000000127805 */ /* 0x000fe2000001ff00 */
[----:B------:R-:W-:-:S03]  /*0190*/  IMAD.MOV.U32 R5, RZ, RZ, 0x1 ;  /* 0x00000001ff057424 */ /* 0x000fc600078e00ff */
[----:B------:R-:W-:Y:S01]  /*01a0*/  ISETP.GE.U32.AND P0, PT, R2, 0x3, PT ;  /* 0x000000030200780c */ /* 0x000fe20003f06070 */
[----:B------:R-:W-:Y:S01]  /*01b0*/  VIADD R2, R6, 0xffffffff ;  /* 0xffffffff06027836 */ /* 0x000fe20000000000 */
[----:B--2---:R-:W1:Y:S11]  /*01c0*/  F2F.F64.F32 R20, R20 ;  /* 0x0000001400147310 */ /* 0x004e760000201800 */
[----:B------:R-:W-:Y:S05]  /*01d0*/  @!P0 BRA `(.L_x_0) ;  /* 0x0000000400f08947 */ /* 0x000fea0003800000 */
[----:B------:R-:W2:Y:S01]  /*01e0*/  LDCU.128 UR8, c[0x0][0x380] ;  /* 0x00007000ff0877ac */ /* 0x000ea20008000c00 */
[----:B------:R-:W-:Y:S01]  /*01f0*/  IADD3 R12, P0, PT, R4, 0x8, RZ ;  /* 0x00000008040c7810 */ /* 0x000fe20007f1e0ff */
[----:B------:R-:W-:Y:S01]  /*0200*/  IMAD.MOV.U32 R5, RZ, RZ, RZ ;  /* 0x000000ffff057224 */ /* 0x000fe200078e00ff */
[----:B------:R-:W-:Y:S01]  /*0210*/  LOP3.LUT R7, R2, 0xfffffffc, RZ, 0xc0, !PT ;  /* 0xfffffffc02077812 */ /* 0x000fe200078ec0ff */
[----:B------:R-:W3:Y:S01]  /*0220*/  LDCU.64 UR12, c[0x0][0x3a0] ;  /* 0x00007400ff0c77ac */ /* 0x000ee20008000a00 */
[----:B------:R-:W-:Y:S01]  /*0230*/  CS2R R18, SRZ ;  /* 0x0000000000127805 */ /* 0x000fe2000001ff00 */
[----:B------:R-:W-:Y:S02]  /*0240*/  IMAD.X R13, RZ, RZ, R31, P0 ;  /* 0x000000ffff0d7224 */ /* 0x000fe400000e061f */
[----:B------:R-:W-:Y:S01]  /*0250*/  IMAD.MOV R7, RZ, RZ, -R7 ;  /* 0x000000ffff077224 */ /* 0x000fe200078e0a07 */
[C---:B--2---:R-:W-:Y:S02]  /*0260*/  IADD3 R14, P1, PT, R12.reuse, UR8, RZ ;  /* 0x000000080c0e7c10 */ /* 0x044fe4000ff3e0ff */
[----:B------:R-:W-:-:S02]  /*0270*/  IADD3 R16, P0, PT, R12, UR10, RZ ;  /* 0x0000000a0c107c10 */ /* 0x000fc4000ff1e0ff */
[----:B---3--:R-:W-:Y:S02]  /*0280*/  IADD3 R4, P2, PT, R4, UR12, RZ ;  /* 0x0000000c04047c10 */ /* 0x008fe4000ff5e0ff */
[C---:B------:R-:W-:Y:S02]  /*0290*/  IADD3.X R15, PT, PT, R13.reuse, UR9, RZ, P1, !PT ;  /* 0x000000090d0f7c10 */ /* 0x040fe40008ffe4ff */
[----:B------:R-:W-:Y:S02]  /*02a0*/  IADD3 R12, P3, PT, R12, UR6, RZ ;  /* 0x000000060c0c7c10 */ /* 0x000fe4000ff7e0ff */
[----:B------:R-:W-:Y:S02]  /*02b0*/  IADD3 R4, P1, PT, R4, 0x10, RZ ;  /* 0x0000001004047810 */ /* 0x000fe40007f3e0ff */
[C---:B------:R-:W-:Y:S02]  /*02c0*/  IADD3.X R17, PT, PT, R13.reuse, UR11, RZ, P0, !PT ;  /* 0x0000000b0d117c10 */ /* 0x040fe400087fe4ff */
[----:B------:R-:W-:-:S02]  /*02d0*/  IADD3.X R13, PT, PT, R13, UR7, RZ, P3, !PT ;  /* 0x000000070d0d7c10 */ /* 0x000fc40009ffe4ff */
[----:B------:R-:W-:-:S07]  /*02e0*/  IADD3.X R31, PT, PT, RZ, UR13, R31, P1, P2 ;  /* 0x0000000dff1f7c10 */ /* 0x000fce0008fe441f */
.L_x_1:
[----:B--2---:R-:W2:Y:S04]  /*02f0*/  LDG.E.CONSTANT R28, desc[UR4][R14.64+-0x4] ;  /* 0xfffffc040e1c7981 */ /* 0x004ea8000c1e9900 */
[----:B------:R-:W3:Y:S04]  /*0300*/  LDG.E.CONSTANT R29, desc[UR4][R16.64+-0x4] ;  /* 0xfffffc04101d7981 */ /* 0x000ee8000c1e9900 */
[----:B------:R-:W4:Y:S04]  /*0310*/  LDG.E.CONSTANT R35, desc[UR4][R12.64+-0x4] ;  /* 0xfffffc040c237981 */ /* 0x000f28000c1e9900 */
[----:B------:R-:W5:Y:S04]  /*0320*/  LDG.E.CONSTANT R30, desc[UR4][R14.64] ;  /* 0x000000040e1e7981 */ /* 0x000f68000c1e9900 */
[----:B------:R-:W5:Y:S04]  /*0330*/  LDG.E.CONSTANT R32, desc[UR4][R16.64] ;  /* 0x0000000410207981 */ /* 0x000f68000c1e9900 */
[----:B------:R-:W5:Y:S04]  /*0340*/  LDG.E.CONSTANT R6, desc[UR4][R12.64] ;  /* 0x000000040c067981 */ /* 0x000f68000c1e9900 */
[----:B------:R-:W5:Y:S04]  /*0350*/  LDG.E.CONSTANT R34, desc[UR4][R14.64+0x4] ;  /* 0x000004040e227981 */ /* 0x000f68000c1e9900 */
[----:B------:R-:W5:Y:S04]  /*0360*/  LDG.E.CONSTANT R37, desc[UR4][R16.64+0x4] ;  /* 0x0000040410257981 */ /* 0x000f68000c1e9900 */
[----:B------:R-:W5:Y:S01]  /*0370*/  LDG.E.CONSTANT R33, desc[UR4][R12.64+0x4] ;  /* 0x000004040c217981 */ /* 0x000f62000c1e9900 */
[----:B--2---:R-:W1:Y:S08]  /*0380*/  F2F.F64.F32 R26, R28 ;  /* 0x0000001c001a7310 */ /* 0x004e700000201800 */
[----:B---3--:R-:W2:Y:S01]  /*0390*/  F2F.F64.F32 R24, R29 ;  /* 0x0000001d00187310 */ /* 0x008ea20000201800 */
[----:B-1----:R-:W-:-:S07]  /*03a0*/  DSETP.GT.AND P0, PT, R20, R26, PT ;  /* 0x0000001a1400722a */ /* 0x002fce0003f04000 */
[----:B----4-:R-:W1:Y:S01]  /*03b0*/  F2F.F64.F32 R22, R35 ;  /* 0x0000002300167310 */ /* 0x010e620000201800 */
[----:B------:R-:W-:Y:S02]  /*03c0*/  FSEL R26, R20, R26, P0 ;  /* 0x0000001a141a7208 */ /* 0x000fe40000000000 */
[----:B------:R-:W-:Y:S01]  /*03d0*/  FSEL R27, R21, R27, P0 ;  /* 0x0000001b151b7208 */ /* 0x000fe20000000000 */
[----:B--2---:R-:W-:-:S06]  /*03e0*/  DSETP.GEU.AND P1, PT, R20, R24, PT ;  /* 0x000000181400722a */ /* 0x004fcc0003f2e000 */
[----:B------:R-:W-:Y:S01]  /*03f0*/  FSEL R24, R20, R24, !P1 ;  /* 0x0000001814187208 */ /* 0x000fe20004800000 */
[----:B-1----:R-:W-:Y:S01]  /*0400*/  DADD R26, R22, -R26 ;  /* 0x00000000161a7229 */ /* 0x002fe2000000081a */
[----:B------:R-:W-:Y:S01]  /*0410*/  FSEL R25, R21, R25, !P1 ;  /* 0x0000001915197208 */ /* 0x000fe20004800000 */
[C-C-:B------:R-:W-:Y:S02]  /*0420*/  DSETP.GT.AND P0, PT, R20.reuse, R22.reuse, PT ;  /* 0x000000161400722a */ /* 0x140fe40003f04000 */
[----:B------:R-:W-:-:S03]  /*0430*/  DSETP.GEU.AND P1, PT, R20, R22, PT ;  /* 0x000000161400722a */ /* 0x000fc60003f2e000 */
[----:B------:R-:W-:-:S03]  /*0440*/  DADD R24, R22, -R24 ;  /* 0x0000000016187229 */ /* 0x000fc60000000818 */
[----:B------:R-:W-:Y:S02]  /*0450*/  FSEL R21, R26, RZ, P0 ;  /* 0x000000ff1a157208 */ /* 0x000fe40000000000 */
[----:B------:R-:W-:Y:S02]  /*0460*/  FSEL R29, R27, RZ, P0 ;  /* 0x000000ff1b1d7208 */ /* 0x000fe40000000000 */
[----:B-----5:R1:W2:Y:S01]  /*0470*/  F2F.F64.F32 R26, R30 ;  /* 0x0000001e001a7310 */ /* 0x0202a20000201800 */
[----:B------:R-:W-:Y:S02]  /*0480*/  FSETP.GT.AND P0, PT, R35, R30, PT ;  /* 0x0000001e2300720b */ /* 0x000fe40003f04000 */
[----:B------:R-:W-:Y:S02]  /*0490*/  FSEL R20, R24, R21, !P1 ;  /* 0x0000001518147208 */ /* 0x000fe40004800000 */
[----:B------:R-:W-:Y:S02]  /*04a0*/  FSEL R21, R25, R29, !P1 ;  /* 0x0000001d19157208 */ /* 0x000fe40004800000 */
[----:B------:R-:W-:Y:S01]  /*04b0*/  FSETP.GEU.AND P1, PT, R35, R32, PT ;  /* 0x000000202300720b */ /* 0x000fe20003f2e000 */
[----:B-1----:R-:W3:Y:S01]  /*04c0*/  LDG.E.CONSTANT R30, desc[UR4][R14.64+0x8] ;  /* 0x000008040e1e7981 */ /* 0x002ee2000c1e9900 */
[----:B------:R1:W4:Y:S02]  /*04d0*/  F2F.F64.F32 R24, R32 ;  /* 0x0000002000187310 */ /* 0x0003240000201800 */
[----:B------:R-:W-:Y:S01]  /*04e0*/  DADD R18, R18, R20 ;  /* 0x0000000012127229 */ /* 0x000fe20000000014 */
[----:B--2---:R-:W-:-:S02]  /*04f0*/  FSEL R28, R22, R26, P0 ;  /* 0x0000001a161c7208 */ /* 0x004fc40000000000 */
[C---:B------:R-:W-:Y:S01]  /*0500*/  FSEL R29, R23.reuse, R27, P0 ;  /* 0x0000001b171d7208 */ /* 0x040fe20000000000 */
[----:B-1----:R1:W2:Y:S02]  /*0510*/  LDG.E.CONSTANT R32, desc[UR4][R16.64+0x8] ;  /* 0x0000080410207981 */ /* 0x0022a4000c1e9900 */
[----:B------:R5:W-:Y:S01]  /*0520*/  F2F.F64.F32 R20, R34 ;  /* 0x0000002200147310 */ /* 0x000be20000201800 */
[----:B------:R-:W-:Y:S02]  /*0530*/  FSETP.GT.AND P0, PT, R6, R34, PT ;  /* 0x000000220600720b */ /* 0x000fe40003f04000 */
[----:B----4-:R-:W-:Y:S02]  /*0540*/  FSEL R26, R22, R24, !P1 ;  /* 0x00000018161a7208 */ /* 0x010fe40004800000 */
[----:B------:R-:W-:Y:S01]  /*0550*/  FSEL R27, R23, R25, !P1 ;  /* 0x00000019171b7208 */ /* 0x000fe20004800000 */
[----:B-----5:R4:W5:Y:S02]  /*0560*/  LDG.E.CONSTANT R34, desc[UR4][R12.64+0x8] ;  /* 0x000008040c227981 */ /* 0x020964000c1e9900 */
[----:B------:R-:W0:Y:S08]  /*0570*/  F2F.F64.F32 R24, R6 ;  /* 0x0000000600187310 */ /* 0x000e300000201800 */
[----:B------:R-:W1:Y:S01]  /*0580*/  F2F.F64.F32 R22, R37 ;  /* 0x0000002500167310 */ /* 0x000e620000201800 */
[----:B------:R-:W-:Y:S01]  /*0590*/  FSETP.GEU.AND P1, PT, R6, R37, PT ;  /* 0x000000250600720b */ /* 0x000fe20003f2e000 */
[C---:B0-----:R-:W-:Y:S01]  /*05a0*/  DADD R28, R24.reuse, -R28 ;  /* 0x00000000181c7229 */ /* 0x041fe2000000081c */
[----:B------:R-:W-:Y:S01]  /*05b0*/  FSEL R20, R24, R20, P0 ;  /* 0x0000001418147208 */ /* 0x000fe20000000000 */
[----:B------:R-:W-:Y:S01]  /*05c0*/  DADD R26, R24, -R26 ;  /* 0x00000000181a7229 */ /* 0x000fe2000000081a */
[----:B------:R-:W-:-:S02]  /*05d0*/  FSEL R21, R25, R21, P0 ;  /* 0x0000001519157208 */ /* 0x000fc40000000000 */
[----:B------:R-:W-:Y:S02]  /*05e0*/  FSETP.GT.AND P0, PT, R35, R6, PT ;  /* 0x000000062300720b */ /* 0x000fe40003f04000 */
[----:B-1----:R-:W-:Y:S02]  /*05f0*/  FSEL R22, R24, R22, !P1 ;  /* 0x0000001618167208 */ /* 0x002fe40004800000 */
[----:B------:R-:W-:Y:S02]  /*0600*/  FSEL R23, R25, R23, !P1 ;  /* 0x0000001719177208 */ /* 0x000fe40004800000 */
[----:B------:R-:W0:Y:S01]  /*0610*/  F2F.F64.F32 R24, R33 ;  /* 0x0000002100187310 */ /* 0x000e220000201800 */
[----:B------:R-:W-:Y:S02]  /*0620*/  FSEL R29, R29, RZ, P0 ;  /* 0x000000ff1d1d7208 */ /* 0x000fe40000000000 */
[----:B------:R-:W-:Y:S02]  /*0630*/  FSETP.GEU.AND P1, PT, R35, R6, PT ;  /* 0x000000062300720b */ /* 0x000fe40003f2e000 */
[----:B------:R-:W-:-:S02]  /*0640*/  FSEL R35, R28, RZ, P0 ;  /* 0x000000ff1c237208 */ /* 0x000fc40000000000 */
[----:B------:R-:W-:Y:S01]  /*0650*/  FSEL R27, R27, R29, !P1 ;  /* 0x0000001d1b1b7208 */ /* 0x000fe20004800000 */
[C---:B0-----:R-:W-:Y:S02]  /*0660*/  DADD R38, R24.reuse, -R20 ;  /* 0x0000000018267229 */ /* 0x041fe40000000814 */
[----:B------:R-:W-:Y:S01]  /*0670*/  DADD R22, R24, -R22 ;  /* 0x0000000018167229 */ /* 0x000fe20000000816 */
[----:B------:R-:W-:Y:S02]  /*0680*/  FSEL R26, R26, R35, !P1 ;  /* 0x000000231a1a7208 */ /* 0x000fe40004800000 */
[----:B------:R-:W-:-:S04]  /*0690*/  FSETP.GEU.AND P1, PT, R6, R33, PT ;  /* 0x000000210600720b */ /* 0x000fc80003f2e000 */
[----:B------:R-:W-:Y:S01]  /*06a0*/  DADD R26, R18, R26 ;  /* 0x00000000121a7229 */ /* 0x000fe2000000001a */
[----:B------:R-:W-:Y:S01]  /*06b0*/  VIADD R7, R7, 0x4 ;  /* 0x0000000407077836 */ /* 0x000fe20000000000 */
[----:B------:R-:W-:Y:S02]  /*06c0*/  IADD3 R16, P2, PT, R16, 0x10, RZ ;  /* 0x0000001010107810 */ /* 0x000fe40007f5e0ff */
[----:B----4-:R-:W-:Y:S01]  /*06d0*/  IADD3 R12, P4, PT, R12, 0x10, RZ ;  /* 0x000000100c0c7810 */ /* 0x010fe20007f9e0ff */
[----:B------:R-:W-:Y:S02]  /*06e0*/  VIADD R5, R5, 0x4 ;  /* 0x0000000405057836 */ /* 0x000fe40000000000 */
[----:B------:R-:W-:Y:S02]  /*06f0*/  IMAD.X R17, RZ, RZ, R17, P2 ;  /* 0x000000ffff117224 */ /* 0x000fe400010e0611 */
[----:B------:R-:W-:Y:S01]  /*0700*/  IMAD.X R13, RZ, RZ, R13, P4 ;  /* 0x000000ffff0d7224 */ /* 0x000fe200020e060d */
[----:B---3--:R-:W0:Y:S01]  /*0710*/  F2F.F64.F32 R28, R30 ;  /* 0x0000001e001c7310 */ /* 0x008e220000201800 */
[----:B------:R-:W-:-:S07]  /*0720*/  FSETP.GT.AND P0, PT, R33, R30, PT ;  /* 0x0000001e2100720b */ /* 0x000fce0003f04000 */
[----:B--2---:R-:W1:Y:S08]  /*0730*/  F2F.F64.F32 R36, R32 ;  /* 0x0000002000247310 */ /* 0x004e700000201800 */
[----:B-----5:R-:W2:Y:S01]  /*0740*/  F2F.F64.F32 R20, R34 ;  /* 0x0000002200147310 */ /* 0x020ea20000201800 */
[----:B0-----:R-:W-:Y:S02]  /*0750*/  FSEL R28, R24, R28, P0 ;  /* 0x0000001c181c7208 */ /* 0x001fe40000000000 */
[----:B------:R-:W-:-:S02]  /*0760*/  FSEL R29, R25, R29, P0 ;  /* 0x0000001d191d7208 */ /* 0x000fc40000000000 */
[----:B------:R-:W-:-:S04]  /*0770*/  FSETP.GEU.AND P0, PT, R33, R32, PT ;  /* 0x000000202100720b */ /* 0x000fc80003f0e000 */
[----:B-1----:R-:W-:Y:S02]  /*0780*/  FSEL R36, R24, R36, !P0 ;  /* 0x0000002418247208 */ /* 0x002fe40004000000 */
[----:B------:R-:W-:Y:S02]  /*0790*/  FSEL R37, R25, R37, !P0 ;  /* 0x0000002519257208 */ /* 0x000fe40004000000 */
[----:B------:R-:W-:Y:S01]  /*07a0*/  FSETP.GT.AND P0, PT, R6, R33, PT ;  /* 0x000000210600720b */ /* 0x000fe20003f04000 */
[----:B--2---:R-:W-:-:S03]  /*07b0*/  DADD R28, R20, -R28 ;  /* 0x00000000141c7229 */ /* 0x004fc6000000081c */
[----:B------:R-:W-:Y:S01]  /*07c0*/  FSEL R25, R38, RZ, P0 ;  /* 0x000000ff26197208 */ /* 0x000fe20000000000 */
[----:B------:R-:W-:Y:S01]  /*07d0*/  DADD R36, R20, -R36 ;  /* 0x0000000014247229 */ /* 0x000fe20000000824 */
[----:B------:R-:W-:Y:S02]  /*07e0*/  FSEL R39, R39, RZ, P0 ;  /* 0x000000ff27277208 */ /* 0x000fe40000000000 */
[-C--:B------:R-:W-:Y:S02]  /*07f0*/  FSETP.GT.AND P0, PT, R33, R34.reuse, PT ;  /* 0x000000222100720b */ /* 0x080fe40003f04000 */
[----:B------:R-:W-:Y:S02]  /*0800*/  FSEL R22, R22, R25, !P1 ;  /* 0x0000001916167208 */ /* 0x000fe40004800000 */
[----:B------:R-:W-:Y:S01]  /*0810*/  FSEL R23, R23, R39, !P1 ;  /* 0x0000002717177208 */ /* 0x000fe20004800000 */
[----:B------:R0:W1:Y:S01]  /*0820*/  F2F.F32.F64 R24, R18 ;  /* 0x0000001200187310 */ /* 0x0000620000301000 */
[----:B------:R-:W-:-:S02]  /*0830*/  FSETP.GEU.AND P1, PT, R33, R34, PT ;  /* 0x000000222100720b */ /* 0x000fc40003f2e000 */
[----:B------:R-:W-:Y:S02]  /*0840*/  FSEL R29, R29, RZ, P0 ;  /* 0x000000ff1d1d7208 */ /* 0x000fe40000000000 */
[----:B------:R-:W-:Y:S01]  /*0850*/  DADD R22, R26, R22 ;  /* 0x000000001a167229 */ /* 0x000fe20000000016 */
[----:B0-----:R-:W-:-:S04]  /*0860*/  FSEL R19, R28, RZ, P0 ;  /* 0x000000ff1c137208 */ /* 0x001fc80000000000 */
[----:B------:R-:W-:Y:S02]  /*0870*/  FSEL R18, R36, R19, !P1 ;  /* 0x0000001324127208 */ /* 0x000fe40004800000 */
[----:B------:R-:W-:-:S06]  /*0880*/  FSEL R19, R37, R29, !P1 ;  /* 0x0000001d25137208 */ /* 0x000fcc0004800000 */
[----:B------:R-:W-:Y:S01]  /*0890*/  DADD R18, R22, R18 ;  /* 0x0000000016127229 */ /* 0x000fe20000000012 */
[----:B------:R-:W0:Y:S01]  /*08a0*/  F2F.F32.F64 R6, R26 ;  /* 0x0000001a00067310 */ /* 0x000e220000301000 */
[----:B------:R-:W-:-:S07]  /*08b0*/  ISETP.NE.AND P0, PT, R7, RZ, PT ;  /* 0x000000ff0700720c */ /* 0x000fce0003f05270 */
[----:B------:R2:W3:Y:S08]  /*08c0*/  F2F.F32.F64 R25, R22 ;  /* 0x0000001600197310 */ /* 0x0004f00000301000 */
[----:B------:R-:W4:Y:S01]  /*08d0*/  F2F.F32.F64 R29, R18 ;  /* 0x00000012001d7310 */ /* 0x000f220000301000 */
[----:B--2---:R-:W-:Y:S02]  /*08e0*/  IMAD.MOV.U32 R22, RZ, RZ, R4 ;  /* 0x000000ffff167224 */ /* 0x004fe400078e0004 */
[----:B------:R-:W-:Y:S01]  /*08f0*/  IMAD.MOV.U32 R23, RZ, RZ, R31 ;  /* 0x000000ffff177224 */ /* 0x000fe200078e001f */
[----:B------:R-:W-:-:S02]  /*0900*/  IADD3 R14, P1, PT, R14, 0x10, RZ ;  /* 0x000000100e0e7810 */ /* 0x000fc40007f3e0ff */
[----:B------:R-:W-:Y:S02]  /*0910*/  IADD3 R4, P3, PT, R22, 0x10, RZ ;  /* 0x0000001016047810 */ /* 0x000fe40007f7e0ff */
[----:B-1----:R2:W-:Y:S01]  /*0920*/  STG.E desc[UR4][R22.64+-0xc], R24 ;  /* 0xfffff41816007986 */ /* 0x0025e2000c101904 */
[----:B------:R-:W-:-:S03]  /*0930*/  IMAD.X R15, RZ, RZ, R15, P1 ;  /* 0x000000ffff0f7224 */ /* 0x000fc600008e060f */
[----:B0-----:R2:W-:Y:S01]  /*0940*/  STG.E desc[UR4][R22.64+-0x8], R6 ;  /* 0xfffff80616007986 */ /* 0x0015e2000c101904 */
[----:B------:R-:W-:-:S03]  /*0950*/  IMAD.X R31, RZ, RZ, R23, P3 ;  /* 0x000000ffff1f7224 */ /* 0x000fc600018e0617 */
[----:B---3--:R2:W-:Y:S04]  /*0960*/  STG.E desc[UR4][R22.64+-0x4], R25 ;  /* 0xfffffc1916007986 */ /* 0x0085e8000c101904 */
[----:B----4-:R2:W-:Y:S01]  /*0970*/  STG.E desc[UR4][R22.64], R29 ;  /* 0x0000001d16007986 */ /* 0x0105e2000c101904 */
[----:B------:R-:W-:Y:S05]  /*0980*/  @P0 BRA `(.L_x_1) ;  /* 0xfffffff800580947 */ /* 0x000fea000383ffff */
[----:B------:R-:W-:-:S07]  /*0990*/  VIADD R5, R5, 0x1 ;  /* 0x0000000105057836 */ /* 0x000fce0000000000 */
.L_x_0:
[----:B------:R-:W-:-:S13]  /*09a0*/  LOP3.LUT P0, R4, R2, 0x3, RZ, 0xc0, !PT ;  /* 0x0000000302047812 */ /* 0x000fda000780c0ff */
[----:B------:R-:W-:Y:S05]  /*09b0*/  @!P0 EXIT ;  /* 0x000000000000894d */ /* 0x000fea0003800000 */
[----:B------:R-:W-:Y:S02]  /*09c0*/  ISETP.NE.AND P1, PT, R4, 0x1, PT ;  /* 0x000000010400780c */ /* 0x000fe40003f25270 */
[----:B------:R-:W-:-:S04]  /*09d0*/  LOP3.LUT R2, R2, 0x1, RZ, 0xc0, !PT ;  /* 0x0000000102027812 */ /* 0x000fc800078ec0ff */
[----:B------:R-:W-:-:S07]  /*09e0*/  ISETP.NE.U32.AND P0, PT, R2, 0x1, PT ;  /* 0x000000010200780c */ /* 0x000fce0003f05070 */
[----:B------:R-:W-:Y:S06]  /*09f0*/  @!P1 BRA `(.L_x_2) ;  /* 0x0000000000e89947 */ /* 0x000fec0003800000 */
[----:B------:R-:W2:Y:S01]  /*0a00*/  LDCU.128 UR8, c[0x0][0x380] ;  /* 0x00007000ff0877ac */ /* 0x000ea20008000c00 */
[----:B------:R-:W-:Y:S01]  /*0a10*/  IADD3 R2, P1, PT, R0, R5, RZ ;  /* 0x0000000500027210 */ /* 0x000fe20007f3e0ff */
[----:B------:R-:W-:-:S04]  /*0a20*/  IMAD.WIDE.U32 R30, R5, 0x4, R10 ;  /* 0x00000004051e7825 */ /* 0x000fc800078e000a */
[----:B------:R-:W-:Y:S02]  /*0a30*/  IMAD.X R7, RZ, RZ, R3, P1 ;  /* 0x000000ffff077224 */ /* 0x000fe400008e0603 */
[----:B------:R-:W-:-:S03]  /*0a40*/  IMAD.SHL.U32 R26, R2, 0x4, RZ ;  /* 0x00000004021a7824 */ /* 0x000fc600078e00ff */
[----:B------:R-:W-:Y:S02]  /*0a50*/  SHF.L.U64.HI R2, R2, 0x2, R7 ;  /* 0x0000000202027819 */ /* 0x000fe40000010207 */
[----:B------:R-:W3:Y:S01]  /*0a60*/  LDG.E.CONSTANT R7, desc[UR4][R30.64+0x4] ;  /* 0x000004041e077981 */ /* 0x000ee2000c1e9900 */
[C---:B--2---:R-:W-:Y:S02]  /*0a70*/  IADD3 R22, P1, PT, R26.reuse, UR8, RZ ;  /* 0x000000081a167c10 */ /* 0x044fe4000ff3e0ff */
[----:B------:R-:W-:Y:S02]  /*0a80*/  IADD3 R26, P2, PT, R26, UR10, RZ ;  /* 0x0000000a1a1a7c10 */ /* 0x000fe4000ff5e0ff */
[C---:B------:R-:W-:Y:S02]  /*0a90*/  IADD3.X R23, PT, PT, R2.reuse, UR9, RZ, P1, !PT ;  /* 0x0000000902177c10 */ /* 0x040fe40008ffe4ff */
[----:B------:R-:W-:Y:S02]  /*0aa0*/  IADD3.X R27, PT, PT, R2, UR11, RZ, P2, !PT ;  /* 0x0000000b021b7c10 */ /* 0x000fe400097fe4ff */
[----:B------:R-:W2:Y:S04]  /*0ab0*/  LDG.E.CONSTANT R2, desc[UR4][R30.64] ;  /* 0x000000041e027981 */ /* 0x000ea8000c1e9900 */
[----:B------:R-:W4:Y:S04]  /*0ac0*/  LDG.E.CONSTANT R24, desc[UR4][R22.64] ;  /* 0x0000000416187981 */ /* 0x000f28000c1e9900 */
[----:B------:R-:W5:Y:S04]  /*0ad0*/  LDG.E.CONSTANT R28, desc[UR4][R26.64] ;  /* 0x000000041a1c7981 */ /* 0x000f68000c1e9900 */
[----:B------:R-:W3:Y:S04]  /*0ae0*/  LDG.E.CONSTANT R33, desc[UR4][R22.64+0x4] ;  /* 0x0000040416217981 */ /* 0x000ee8000c1e9900 */
[----:B------:R-:W3:Y:S01]  /*0af0*/  LDG.E.CONSTANT R35, desc[UR4][R26.64+0x4] ;  /* 0x000004041a237981 */ /* 0x000ee2000c1e9900 */
[----:B----4-:R-:W1:Y:S08]  /*0b00*/  F2F.F64.F32 R24, R24 ;  /* 0x0000001800187310 */ /* 0x010e700000201800 */
[----:B-----5:R-:W4:Y:S08]  /*0b10*/  F2F.F64.F32 R28, R28 ;  /* 0x0000001c001c7310 */ /* 0x020f300000201800 */
[----:B--2---:R-:W2:Y:S01]  /*0b20*/  F2F.F64.F32 R14, R2 ;  /* 0x00000002000e7310 */ /* 0x004ea20000201800 */
[----:B-1----:R-:W-:-:S02]  /*0b30*/  DSETP.GT.AND P2, PT, R20, R24, PT ;  /* 0x000000181400722a */ /* 0x002fc40003f44000 */
[----:B----4-:R-:W-:-:S05]  /*0b40*/  DSETP.GEU.AND P3, PT, R20, R28, PT ;  /* 0x0000001c1400722a */ /* 0x010fca0003f6e000 */
[----:B---3--:R-:W1:Y:S01]  /*0b50*/  F2F.F64.F32 R16, R33 ;  /* 0x0000002100107310 */ /* 0x008e620000201800 */
[C---:B------:R-:W-:Y:S02]  /*0b60*/  FSEL R22, R20.reuse, R24, P2 ;  /* 0x0000001814167208 */ /* 0x040fe40001000000 */
[C---:B------:R-:W-:Y:S02]  /*0b70*/  FSEL R23, R21.reuse, R25, P2 ;  /* 0x0000001915177208 */ /* 0x040fe40001000000 */
[----:B------:R-:W-:Y:S01]  /*0b80*/  FSEL R24, R20, R28, !P3 ;  /* 0x0000001c14187208 */ /* 0x000fe20005800000 */
[C-C-:B--2---:R-:W-:Y:S02]  /*0b90*/  DSETP.GT.AND P1, PT, R20.reuse, R14.reuse, PT ;  /* 0x0000000e1400722a */ /* 0x144fe40003f24000 */
[----:B------:R-:W2:Y:S01]  /*0ba0*/  F2F.F64.F32 R12, R35 ;  /* 0x00000023000c7310 */ /* 0x000ea20000201800 */
[----:B------:R-:W-:Y:S01]  /*0bb0*/  DSETP.GEU.AND P2, PT, R20, R14, PT ;  /* 0x0000000e1400722a */ /* 0x000fe20003f4e000 */
[----:B------:R-:W-:-:S06]  /*0bc0*/  FSEL R25, R21, R29, !P3 ;  /* 0x0000001d15197208 */ /* 0x000fcc0005800000 */
[----:B------:R-:W3:Y:S01]  /*0bd0*/  F2F.F64.F32 R20, R7 ;  /* 0x0000000700147310 */ /* 0x000ee20000201800 */
[C---:B------:R-:W-:Y:S01]  /*0be0*/  FSETP.GT.AND P3, PT, R2.reuse, R33, PT ;  /* 0x000000210200720b */ /* 0x040fe20003f64000 */
[C---:B------:R-:W-:Y:S01]  /*0bf0*/  DADD R22, R14.reuse, -R22 ;  /* 0x000000000e167229 */ /* 0x040fe20000000816 */
[----:B------:R-:W-:Y:S02]  /*0c00*/  FSETP.GEU.AND P4, PT, R2, R35, PT ;  /* 0x000000230200720b */ /* 0x000fe40003f8e000 */
[C---:B-1----:R-:W-:Y:S02]  /*0c10*/  FSEL R26, R14.reuse, R16, P3 ;  /* 0x000000100e1a7208 */ /* 0x042fe40001800000 */
[C---:B------:R-:W-:Y:S01]  /*0c20*/  FSEL R27, R15.reuse, R17, P3 ;  /* 0x000000110f1b7208 */ /* 0x040fe20001800000 */
[----:B------:R-:W-:Y:S01]  /*0c30*/  DADD R16, R14, -R24 ;  /* 0x000000000e107229 */ /* 0x000fe20000000818 */
[----:B--2---:R-:W-:Y:S02]  /*0c40*/  FSEL R12, R14, R12, !P4 ;  /* 0x0000000c0e0c7208 */ /* 0x004fe40006000000 */
[----:B------:R-:W-:-:S02]  /*0c50*/  FSEL R13, R15, R13, !P4 ;  /* 0x0000000d0f0d7208 */ /* 0x000fc40006000000 */
[----:B------:R-:W-:Y:S01]  /*0c60*/  FSEL R25, R22, RZ, P1 ;  /* 0x000000ff16197208 */ /* 0x000fe20000800000 */
[C---:B---3--:R-:W-:Y:S01]  /*0c70*/  DADD R14, R20.reuse, -R26 ;  /* 0x00000000140e7229 */ /* 0x048fe2000000081a */
[----:B------:R-:W-:Y:S02]  /*0c80*/  FSEL R23, R23, RZ, P1 ;  /* 0x000000ff17177208 */ /* 0x000fe40000800000 */
[----:B------:R-:W-:Y:S01]  /*0c90*/  DADD R12, R20, -R12 ;  /* 0x00000000140c7229 */ /* 0x000fe2000000080c */
[----:B------:R-:W-:Y:S02]  /*0ca0*/  FSETP.GT.AND P1, PT, R2, R7, PT ;  /* 0x000000070200720b */ /* 0x000fe40003f24000 */
[----:B------:R-:W-:Y:S02]  /*0cb0*/  FSEL R16, R16, R25, !P2 ;  /* 0x0000001910107208 */ /* 0x000fe40005000000 */
[----:B------:R-:W-:Y:S02]  /*0cc0*/  FSEL R17, R17, R23, !P2 ;  /* 0x0000001711117208 */ /* 0x000fe40005000000 */
[----:B------:R-:W-:-:S02]  /*0cd0*/  FSETP.GEU.AND P2, PT, R2, R7, PT ;  /* 0x000000070200720b */ /* 0x000fc40003f4e000 */
[----:B------:R-:W-:Y:S02]  /*0ce0*/  FSEL R23, R14, RZ, P1 ;  /* 0x000000ff0e177208 */ /* 0x000fe40000800000 */
[----:B------:R-:W-:Y:S01]  /*0cf0*/  FSEL R15, R15, RZ, P1 ;  /* 0x000000ff0f0f7208 */ /* 0x000fe20000800000 */
[----:B------:R-:W-:Y:S01]  /*0d00*/  DADD R6, R18, R16 ;  /* 0x0000000012067229 */ /* 0x000fe20000000010 */
[----:B------:R-:W-:Y:S02]  /*0d10*/  FSEL R18, R12, R23, !P2 ;  /* 0x000000170c127208 */ /* 0x000fe40005000000 */
[----:B------:R-:W-:-:S06]  /*0d20*/  FSEL R19, R13, R15, !P2 ;  /* 0x0000000f0d137208 */ /* 0x000fcc0005000000 */
[----:B------:R-:W-:Y:S01]  /*0d30*/  DADD R18, R6, R18 ;  /* 0x0000000006127229 */ /* 0x000fe20000000012 */
[----:B------:R-:W1:Y:S08]  /*0d40*/  F2F.F32.F64 R15, R6 ;  /* 0x00000006000f7310 */ /* 0x000e700000301000 */
[----:B------:R-:W2:Y:S01]  /*0d50*/  F2F.F32.F64 R17, R18 ;  /* 0x0000001200117310 */ /* 0x000ea20000301000 */
[----:B------:R-:W-:-:S05]  /*0d60*/  IMAD.WIDE.U32 R12, R5, 0x4, R8 ;  /* 0x00000004050c7825 */ /* 0x000fca00078e0008 */
[----:B-1----:R3:W-:Y:S04]  /*0d70*/  STG.E desc[UR4][R12.64], R15 ;  /* 0x0000000f0c007986 */ /* 0x0027e8000c101904 */
[----:B--2---:R3:W-:Y:S01]  /*0d80*/  STG.E desc[UR4][R12.64+0x4], R17 ;  /* 0x000004110c007986 */ /* 0x0047e2000c101904 */
[----:B------:R-:W-:-:S07]  /*0d90*/  VIADD R5, R5, 0x2 ;  /* 0x0000000205057836 */ /* 0x000fce0000000000 */
.L_x_2:
[----:B------:R-:W-:Y:S05]  /*0da0*/  @P0 EXIT ;  /* 0x000000000000094d */ /* 0x000fea0003800000 */
[----:B------:R-:W4:Y:S01]  /*0db0*/  LDCU.128 UR8, c[0x0][0x380] ;  /* 0x00007000ff0877ac */ /* 0x000f220008000c00 */
[----:B------:R-:W-:-:S05]  /*0dc0*/  IADD3 R0, P0, PT, R0, R5, RZ ;  /* 0x0000000500007210 */ /* 0x000fca0007f1e0ff */
[----:B------:R-:W-:Y:S02]  /*0dd0*/  IMAD.X R3, RZ, RZ, R3, P0 ;  /* 0x000000ffff037224 */ /* 0x000fe400000e0603 */
[----:B------:R-:W-:-:S03]  /*0de0*/  IMAD.SHL.U32 R16, R0, 0x4, RZ ;  /* 0x0000000400107824 */ /* 0x000fc600078e00ff */
[----:B------:R-:W-:Y:S02]  /*0df0*/  SHF.L.U64.HI R0, R0, 0x2, R3 ;  /* 0x0000000200007819 */ /* 0x000fe40000010203 */
[C---:B----4-:R-:W-:Y:S02]  /*0e00*/  IADD3 R14, P0, PT, R16.reuse, UR8, RZ ;  /* 0x00000008100e7c10 */ /* 0x050fe4000ff1e0ff */
[----:B------:R-:W-:Y:S02]  /*0e10*/  IADD3 R16, P1, PT, R16, UR10, RZ ;  /* 0x0000000a10107c10 */ /* 0x000fe4000ff3e0ff */
[C---:B---3--:R-:W-:Y:S02]  /*0e20*/  IADD3.X R15, PT, PT, R0.reuse, UR9, RZ, P0, !PT ;  /* 0x00000009000f7c10 */ /* 0x048fe400087fe4ff */
[----:B------:R-:W-:-:S03]  /*0e30*/  IADD3.X R17, PT, PT, R0, UR11, RZ, P1, !PT ;  /* 0x0000000b00117c10 */ /* 0x000fc60008ffe4ff */
[----:B------:R-:W3:Y:S01]  /*0e40*/  LDG.E.CONSTANT R14, desc[UR4][R14.64] ;  /* 0x000000040e0e7981 */ /* 0x000ee2000c1e9900 */
[----:B------:R-:W-:-:S03]  /*0e50*/  IMAD.WIDE.U32 R10, R5, 0x4, R10 ;  /* 0x00000004050a7825 */ /* 0x000fc600078e000a */
[----:B------:R-:W2:Y:S04]  /*0e60*/  LDG.E.CONSTANT R16, desc[UR4][R16.64] ;  /* 0x0000000410107981 */ /* 0x000ea8000c1e9900 */
[----:B------:R-:W4:Y:S01]  /*0e70*/  LDG.E.CONSTANT R10, desc[UR4][R10.64] ;  /* 0x000000040a0a7981 */ /* 0x000f22000c1e9900 */
[----:B0-----:R-:W-:Y:S01]  /*0e80*/  IMAD.WIDE.U32 R8, R5, 0x4, R8 ;  /* 0x0000000405087825 */ /* 0x001fe200078e0008 */
[----:B---3--:R-:W1:Y:S08]  /*0e90*/  F2F.F64.F32 R2, R14 ;  /* 0x0000000e00027310 */ /* 0x008e700000201800 */
[----:B--2---:R-:W0:Y:S01]  /*0ea0*/  F2F.F64.F32 R6, R16 ;  /* 0x0000001000067310 */ /* 0x004e220000201800 */
[----:B-1----:R-:W-:-:S07]  /*0eb0*/  DSETP.GT.AND P0, PT, R20, R2, PT ;  /* 0x000000021400722a */ /* 0x002fce0003f04000 */
[----:B----4-:R-:W1:Y:S01]  /*0ec0*/  F2F.F64.F32 R12, R10 ;  /* 0x0000000a000c7310 */ /* 0x010e620000201800 */
[----:B------:R-:W-:Y:S01]  /*0ed0*/  FSEL R22, R20, R2, P0 ;  /* 0x0000000214167208 */ /* 0x000fe20000000000 */
[----:B0-----:R-:W-:Y:S01]  /*0ee0*/  DSETP.GEU.AND P1, PT, R20, R6, PT ;  /* 0x000000061400722a */ /* 0x001fe20003f2e000 */
[----:B------:R-:W-:-:S05]  /*0ef0*/  FSEL R23, R21, R3, P0 ;  /* 0x0000000315177208 */ /* 0x000fca0000000000 */
[----:B------:R-:W-:Y:S02]  /*0f00*/  FSEL R2, R20, R6, !P1 ;  /* 0x0000000614027208 */ /* 0x000fe40004800000 */
[----:B------:R-:W-:Y:S01]  /*0f10*/  FSEL R3, R21, R7, !P1 ;  /* 0x0000000715037208 */ /* 0x000fe20004800000 */
[----:B-1----:R-:W-:Y:S02]  /*0f20*/  DADD R6, R12, -R22 ;  /* 0x000000000c067229 */ /* 0x002fe40000000816 */
[C-C-:B------:R-:W-:Y:S02]  /*0f30*/  DSETP.GT.AND P0, PT, R20.reuse, R12.reuse, PT ;  /* 0x0000000c1400722a */ /* 0x140fe40003f04000 */
[----:B------:R-:W-:Y:S02]  /*0f40*/  DSETP.GEU.AND P1, PT, R20, R12, PT ;  /* 0x0000000c1400722a */ /* 0x000fe40003f2e000 */
[----:B------:R-:W-:-:S04]  /*0f50*/  DADD R2, R12, -R2 ;  /* 0x000000000c027229 */ /* 0x000fc80000000802 */
[----:B------:R-:W-:Y:S02]  /*0f60*/  FSEL R11, R6, RZ, P0 ;  /* 0x000000ff060b7208 */ /* 0x000fe40000000000 */
[----:B------:R-:W-:-:S04]  /*0f70*/  FSEL R7, R7, RZ, P0 ;  /* 0x000000ff07077208 */ /* 0x000fc80000000000 */
[----:B------:R-:W-:Y:S02]  /*0f80*/  FSEL R2, R2, R11, !P1 ;  /* 0x0000000b02027208 */ /* 0x000fe40004800000 */
[----:B------:R-:W-:-:S06]  /*0f90*/  FSEL R3, R3, R7, !P1 ;  /* 0x0000000703037208 */ /* 0x000fcc0004800000 */
[----:B------:R-:W-:-:S10]  /*0fa0*/  DADD R18, R18, R2 ;  /* 0x0000000012127229 */ /* 0x000fd40000000002 */
[----:B------:R-:W0:Y:S02]  /*0fb0*/  F2F.F32.F64 R19, R18 ;  /* 0x0000001200137310 */ /* 0x000e240000301000 */
[----:B0-----:R-:W-:Y:S01]  /*0fc0*/  STG.E desc[UR4][R8.64], R19 ;  /* 0x0000001308007986 */ /* 0x001fe2000c101904 */
[----:B------:R-:W-:Y:S05]  /*0fd0*/  EXIT ;  /* 0x000000000000794d */ /* 0x000fea0003800000 */
.L_x_3:
[----:B------:R-:W-:-:S00]  /*0fe0*/  BRA `(.L_x_3) ;  /* 0xfffffffc00fc7947 */ /* 0x000fc0000383ffff */
[----:B------:R-:W-:-:S00]  /*0ff0*/  NOP ;  /* 0x0000000000007918 */ /* 0x000fc00000000000 */
        /* <DEDUP_REMOVED lines=8> */
.L_x_4:


//--------------------- .nv.shared.reserved.0     --------------------------
	.section	.nv.shared.reserved.0,"aw",@nobits
	.weak		__nv_reservedSMEM_offset_0_alias
	.size		__nv_reservedSMEM_offset_0_alias, 0, 64
	.other		__nv_reservedSMEM_offset_0_alias,@"STO_CUDA_RESERVED_SHARED STV_DEFAULT"
__nv_reservedSMEM_offset_0_alias:
	.zero		0
	.zero		64


//--------------------- .nv.constant0.wad_series_f32 --------------------------
	.section	.nv.constant0.wad_series_f32,"a",@progbits
	.sectionflags	@""
	.align	4
.nv.constant0.wad_series_f32:
	.zero		936


//--------------------- SYMBOLS --------------------------

	.type		.nv.reservedSmem.offset0,@object
	.size		.nv.reservedSmem.offset0,0x4
